	.headerflags	@"EF_CUDA_TEXMODE_UNIFIED EF_CUDA_64BIT_ADDRESS EF_CUDA_ACCELERATORS EF_CUDA_SM90 EF_CUDA_VIRTUAL_SM(EF_CUDA_SM90)"
	.elftype	@"ET_EXEC"


//--------------------- .nv.info                  --------------------------
	.section	.nv.info,"",@"SHT_CUDA_INFO"
	.align	4


	//----- nvinfo : EIATTR_REGCOUNT
	.align		4
        /*0000*/ 	.byte	0x04, 0x2f
        /*0002*/ 	.short	(.L_3 - .L_2)
	.align		4
.L_2:
        /*0004*/ 	.word	index@(triton_poi_fused__native_batch_norm_legit_no_training_relu_9)
        /*0008*/ 	.word	0x00000020


	//----- nvinfo : EIATTR_MIN_STACK_SIZE
	.align		4
.L_3:
        /*000c*/ 	.byte	0x04, 0x12
        /*000e*/ 	.short	(.L_5 - .L_4)
	.align		4
.L_4:
        /*0010*/ 	.word	index@(triton_poi_fused__native_batch_norm_legit_no_training_relu_9)
        /*0014*/ 	.word	0x00000000


	//----- nvinfo : EIATTR_FRAME_SIZE
	.align		4
.L_5:
        /*0018*/ 	.byte	0x04, 0x11
        /*001a*/ 	.short	(.L_7 - .L_6)
	.align		4
.L_6:
        /*001c*/ 	.word	index@(triton_poi_fused__native_batch_norm_legit_no_training_relu_9)
        /*0020*/ 	.word	0x00000000


	//----- nvinfo : EIATTR_MIN_STACK_SIZE
	.align		4
.L_7:
        /*0024*/ 	.byte	0x04, 0x12
        /*0026*/ 	.short	(.L_9 - .L_8)
	.align		4
.L_8:
        /*0028*/ 	.word	index@(triton_poi_fused__native_batch_norm_legit_no_training_relu_9)
        /*002c*/ 	.word	0x00000000
.L_9:


//--------------------- .nv.info.triton_poi_fused__native_batch_norm_legit_no_training_relu_9 --------------------------
	.section	.nv.info.triton_poi_fused__native_batch_norm_legit_no_training_relu_9,"",@"SHT_CUDA_INFO"
	.sectionflags	@""
	.align	4


	//----- nvinfo : EIATTR_CUDA_API_VERSION
	.align		4
        /*0000*/ 	.byte	0x04, 0x37
        /*0002*/ 	.short	(.L_11 - .L_10)
.L_10:
        /*0004*/ 	.word	0x0000007c


	//----- nvinfo : EIATTR_KPARAM_INFO
	.align		4
.L_11:
        /*0008*/ 	.byte	0x04, 0x17
        /*000a*/ 	.short	(.L_13 - .L_12)
.L_12:
        /*000c*/ 	.word	0x00000000
        /*0010*/ 	.short	0x0006
        /*0012*/ 	.short	0x0030
        /*0014*/ 	.byte	0x00, 0xf0, 0x11, 0x00


	//----- nvinfo : EIATTR_KPARAM_INFO
	.align		4
.L_13:
        /*0018*/ 	.byte	0x04, 0x17
        /*001a*/ 	.short	(.L_15 - .L_14)
.L_14:
        /*001c*/ 	.word	0x00000000
        /*0020*/ 	.short	0x0005
        /*0022*/ 	.short	0x0028
        /*0024*/ 	.byte	0x00, 0xf4, 0x21, 0x00


	//----- nvinfo : EIATTR_KPARAM_INFO
	.align		4
.L_15:
        /*0028*/ 	.byte	0x04, 0x17
        /*002a*/ 	.short	(.L_17 - .L_16)
.L_16:
        /*002c*/ 	.word	0x00000000
        /*0030*/ 	.short	0x0004
        /*0032*/ 	.short	0x0020
        /*0034*/ 	.byte	0x00, 0xf4, 0x21, 0x00


	//----- nvinfo : EIATTR_KPARAM_INFO
	.align		4
.L_17:
        /*0038*/ 	.byte	0x04, 0x17
        /*003a*/ 	.short	(.L_19 - .L_18)
.L_18:
        /*003c*/ 	.word	0x00000000
        /*0040*/ 	.short	0x0003
        /*0042*/ 	.short	0x0018
        /*0044*/ 	.byte	0x00, 0xf4, 0x21, 0x00


	//----- nvinfo : EIATTR_KPARAM_INFO
	.align		4
.L_19:
        /*0048*/ 	.byte	0x04, 0x17
        /*004a*/ 	.short	(.L_21 - .L_20)
.L_20:
        /*004c*/ 	.word	0x00000000
        /*0050*/ 	.short	0x0002
        /*0052*/ 	.short	0x0010
        /*0054*/ 	.byte	0x00, 0xf4, 0x21, 0x00


	//----- nvinfo : EIATTR_KPARAM_INFO
	.align		4
.L_21:
        /*0058*/ 	.byte	0x04, 0x17
        /*005a*/ 	.short	(.L_23 - .L_22)
.L_22:
        /*005c*/ 	.word	0x00000000
        /*0060*/ 	.short	0x0001
        /*0062*/ 	.short	0x0008
        /*0064*/ 	.byte	0x00, 0xf4, 0x21, 0x00


	//----- nvinfo : EIATTR_KPARAM_INFO
	.align		4
.L_23:
        /*0068*/ 	.byte	0x04, 0x17
        /*006a*/ 	.short	(.L_25 - .L_24)
.L_24:
        /*006c*/ 	.word	0x00000000
        /*0070*/ 	.short	0x0000
        /*0072*/ 	.short	0x0000
        /*0074*/ 	.byte	0x00, 0xf4, 0x21, 0x00


	//----- nvinfo : EIATTR_SPARSE_MMA_MASK
	.align		4
.L_25:
        /*0078*/ 	.byte	0x03, 0x50
        /*007a*/ 	.short	0x0000


	//----- nvinfo : EIATTR_MAXREG_COUNT
	.align		4
        /*007c*/ 	.byte	0x03, 0x1b
        /*007e*/ 	.short	0x00ff


	//----- nvinfo : EIATTR_EXIT_INSTR_OFFSETS
	.align		4
        /*0080*/ 	.byte	0x04, 0x1c
        /*0082*/ 	.short	(.L_27 - .L_26)


	//   ....[0]....
.L_26:
        /*0084*/ 	.word	0x00000710


	//----- nvinfo : EIATTR_REQNTID
	.align		4
.L_27:
        /*0088*/ 	.byte	0x04, 0x10
        /*008a*/ 	.short	(.L_29 - .L_28)
.L_28:
        /*008c*/ 	.word	0x00000080
        /*0090*/ 	.word	0x00000001
        /*0094*/ 	.word	0x00000001


	//----- nvinfo : EIATTR_CBANK_PARAM_SIZE
	.align		4
.L_29:
        /*0098*/ 	.byte	0x03, 0x19
        /*009a*/ 	.short	0x0034


	//----- nvinfo : EIATTR_PARAM_CBANK
	.align		4
        /*009c*/ 	.byte	0x04, 0x0a
        /*009e*/ 	.short	(.L_31 - .L_30)
	.align		4
.L_30:
        /*00a0*/ 	.word	index@(.nv.constant0.triton_poi_fused__native_batch_norm_legit_no_training_relu_9)
        /*00a4*/ 	.short	0x0210
        /*00a6*/ 	.short	0x0034


	//----- nvinfo : EIATTR_SW_WAR
	.align		4
.L_31:
        /*00a8*/ 	.byte	0x04, 0x36
        /*00aa*/ 	.short	(.L_33 - .L_32)
.L_32:
        /*00ac*/ 	.word	0x00000008
.L_33:


//--------------------- .nv.callgraph             --------------------------
	.section	.nv.callgraph,"",@"SHT_CUDA_CALLGRAPH"
	.align	4
	.sectionentsize	8
	.align		4
        /*0000*/ 	.word	0x00000000
	.align		4
        /*0004*/ 	.word	0xffffffff
	.align		4
        /*0008*/ 	.word	0x00000000
	.align		4
        /*000c*/ 	.word	0xfffffffe
	.align		4
        /*0010*/ 	.word	0x00000000
	.align		4
        /*0014*/ 	.word	0xfffffffd
	.align		4
        /*0018*/ 	.word	0x00000000
	.align		4
        /*001c*/ 	.word	0xfffffffc


//--------------------- .nv.constant4             --------------------------
	.section	.nv.constant4,"a",@progbits
	.align	8
	.align		8
.nv.constant4:
        /*0000*/ 	.dword	_$_str
	.align		8
        /*0008*/ 	.dword	_$_str_$_2


//--------------------- .text.triton_poi_fused__native_batch_norm_legit_no_training_relu_9 --------------------------
	.section	.text.triton_poi_fused__native_batch_norm_legit_no_training_relu_9,"ax",@progbits
	.align	128
        .global         triton_poi_fused__native_batch_norm_legit_no_training_relu_9
        .type           triton_poi_fused__native_batch_norm_legit_no_training_relu_9,@function
        .size           triton_poi_fused__native_batch_norm_legit_no_training_relu_9,(.L_x_1 - triton_poi_fused__native_batch_norm_legit_no_training_relu_9)
        .other          triton_poi_fused__native_batch_norm_legit_no_training_relu_9,@"STO_CUDA_ENTRY STV_DEFAULT"
triton_poi_fused__native_batch_norm_legit_no_training_relu_9:
.text.triton_poi_fused__native_batch_norm_legit_no_training_relu_9:
[----:B------:R-:W-:Y:S01]  /*0000*/  LDC R1, c[0x0][0x28] ;  /* 0x00000a00ff017b82 */ /* 0x000fe20000000800 */
[----:B------:R-:W1:Y:S07]  /*0010*/  S2R R0, SR_TID.X ;  /* 0x0000000000007919 */ /* 0x000e6e0000002100 */
[----:B------:R-:W2:Y:S01]  /*0020*/  LDC.64 R4, c[0x0][0x220] ;  /* 0x00008800ff047b82 */ /* 0x000ea20000000a00 */
[----:B------:R-:W-:Y:S01]  /*0030*/  ULDC.64 UR4, c[0x0][0x208] ;  /* 0x0000820000047ab9 */ /* 0x000fe20000000a00 */
[----:B------:R-:W3:Y:S06]  /*0040*/  S2R R7, SR_CTAID.X ;  /* 0x0000000000077919 */ /* 0x000eec0000002500 */
[----:B------:R-:W4:Y:S08]  /*0050*/  LDC.64 R12, c[0x0][0x218] ;  /* 0x00008600ff0c7b82 */ /* 0x000f300000000a00 */
[----:B------:R-:W5:Y:S08]  /*0060*/  LDC.64 R22, c[0x0][0x210] ;  /* 0x00008400ff167b82 */ /* 0x000f700000000a00 */
[----:B------:R-:W5:Y:S01]  /*0070*/  LDC.64 R20, c[0x0][0x228] ;  /* 0x00008a00ff147b82 */ /* 0x000f620000000a00 */
[----:B-1----:R-:W-:-:S07]  /*0080*/  SHF.L.U32 R0, R0, 0x2, RZ ;  /* 0x0000000200007819 */ /* 0x002fce00000006ff */
[----:B------:R-:W1:Y:S01]  /*0090*/  LDC.64 R24, c[0x0][0x230] ;  /* 0x00008c00ff187b82 */ /* 0x000e620000000a00 */
[----:B---3--:R-:W-:Y:S02]  /*00a0*/  SHF.R.S32.HI R3, RZ, 0x15, R7 ;  /* 0x00000015ff037819 */ /* 0x008fe40000011407 */
[----:B------:R-:W-:Y:S02]  /*00b0*/  LOP3.LUT R0, R0, 0x1fc, RZ, 0xc0, !PT ;  /* 0x000001fc00007812 */ /* 0x000fe400078ec0ff */
[----:B------:R-:W-:Y:S02]  /*00c0*/  SGXT R3, R3, 0x1 ;  /* 0x000000010303781a */ /* 0x000fe40000000200 */
[----:B------:R-:W-:-:S04]  /*00d0*/  LEA R0, R7, R0, 0xa ;  /* 0x0000000007007211 */ /* 0x000fc800078e50ff */
[----:B------:R-:W-:-:S04]  /*00e0*/  LEA.HI R3, R3, R0, RZ, 0x7 ;  /* 0x0000000003037211 */ /* 0x000fc800078f38ff */
[----:B------:R-:W-:-:S04]  /*00f0*/  LOP3.LUT R3, R3, 0xffffff80, RZ, 0xc0, !PT ;  /* 0xffffff8003037812 */ /* 0x000fc800078ec0ff */
[----:B------:R-:W-:-:S05]  /*0100*/  IADD3 R3, R0, -R3, RZ ;  /* 0x8000000300037210 */ /* 0x000fca0007ffe0ff */
[----:B--2---:R-:W-:-:S06]  /*0110*/  IMAD.WIDE R4, R3, 0x4, R4 ;  /* 0x0000000403047825 */ /* 0x004fcc00078e0204 */
[----:B------:R-:W2:Y:S01]  /*0120*/  LDG.E.EL.128 R4, desc[UR4][R4.64] ;  /* 0x0000000404047981 */ /* 0x000ea2000c2e1d00 */
[----:B----4-:R-:W-:-:S04]  /*0130*/  IMAD.WIDE R12, R3, 0x4, R12 ;  /* 0x00000004030c7825 */ /* 0x010fc800078e020c */
[----:B-----5:R-:W-:Y:S02]  /*0140*/  IMAD.WIDE R22, R0, 0x4, R22 ;  /* 0x0000000400167825 */ /* 0x020fe400078e0216 */
[----:B------:R-:W3:Y:S02]  /*0150*/  LDG.E.EL.128 R12, desc[UR4][R12.64] ;  /* 0x000000040c0c7981 */ /* 0x000ee4000c2e1d00 */
[C---:B0-----:R-:W-:Y:S02]  /*0160*/  IMAD.WIDE R20, R3.reuse, 0x4, R20 ;  /* 0x0000000403147825 */ /* 0x041fe400078e0214 */
[----:B------:R-:W3:Y:S02]  /*0170*/  LDG.E.128 R16, desc[UR4][R22.64+0x800] ;  /* 0x0008000416107981 */ /* 0x000ee4000c1e1d00 */
[----:B-1----:R-:W-:-:S04]  /*0180*/  IMAD.WIDE R24, R3, 0x4, R24 ;  /* 0x0000000403187825 */ /* 0x002fc800078e0218 */
[----:B--2---:R-:W-:Y:S01]  /*0190*/  FADD R6, R6, 9.9999997473787516356e-06 ;  /* 0x3727c5ac06067421 */ /* 0x004fe20000000000 */
[----:B------:R-:W-:Y:S01]  /*01a0*/  FADD R2, R4, 9.9999997473787516356e-06 ;  /* 0x3727c5ac04027421 */ /* 0x000fe20000000000 */
[----:B------:R-:W-:-:S03]  /*01b0*/  FADD R8, R5, 9.9999997473787516356e-06 ;  /* 0x3727c5ac05087421 */ /* 0x000fc60000000000 */
[----:B------:R-:W0:Y:S08]  /*01c0*/  MUFU.SQRT R26, R2 ;  /* 0x00000002001a7308 */ /* 0x000e300000002000 */
[----:B------:R-:W1:Y:S01]  /*01d0*/  MUFU.SQRT R6, R6 ;  /* 0x0000000600067308 */ /* 0x000e620000002000 */
[----:B0-----:R-:W-:-:S07]  /*01e0*/  FSETP.GT.AND P0, PT, R26, 8.50705917302346158658e+37, PT ;  /* 0x7e8000001a00780b */ /* 0x001fce0003f04000 */
[----:B------:R0:W2:Y:S01]  /*01f0*/  MUFU.SQRT R27, R8 ;  /* 0x00000008001b7308 */ /* 0x0000a20000002000 */
[----:B------:R-:W-:Y:S02]  /*0200*/  FSETP.GEU.AND P3, PT, R26, 1.175494350822287508e-38, PT ;  /* 0x008000001a00780b */ /* 0x000fe40003f6e000 */
[C---:B-1----:R-:W-:Y:S02]  /*0210*/  FSETP.GT.AND P2, PT, R6.reuse, 8.50705917302346158658e+37, PT ;  /* 0x7e8000000600780b */ /* 0x042fe40003f44000 */
[----:B------:R-:W-:Y:S01]  /*0220*/  FSETP.GEU.AND P5, PT, R6, 1.175494350822287508e-38, PT ;  /* 0x008000000600780b */ /* 0x000fe20003fae000 */
[----:B------:R-:W-:Y:S01]  /*0230*/  HFMA2.MMA R2, -RZ, RZ, 1.625, 0 ;  /* 0x3e800000ff027435 */ /* 0x000fe200000001ff */
[----:B0-----:R-:W4:Y:S01]  /*0240*/  LDG.E.128 R8, desc[UR4][R22.64] ;  /* 0x0000000416087981 */ /* 0x001f22000c1e1d00 */
[----:B------:R-:W-:Y:S01]  /*0250*/  @P0 FMUL R26, R26, 0.25 ;  /* 0x3e8000001a1a0820 */ /* 0x000fe20000400000 */
[----:B--2---:R-:W-:-:S05]  /*0260*/  FSETP.GT.AND P1, PT, R27, 8.50705917302346158658e+37, PT ;  /* 0x7e8000001b00780b */ /* 0x004fca0003f24000 */
[----:B------:R-:W-:Y:S01]  /*0270*/  @!P3 FMUL R26, R26, 16777216 ;  /* 0x4b8000001a1ab820 */ /* 0x000fe20000400000 */
[C---:B------:R-:W-:Y:S01]  /*0280*/  FSETP.GEU.AND P4, PT, R27.reuse, 1.175494350822287508e-38, PT ;  /* 0x008000001b00780b */ /* 0x040fe20003f8e000 */
[----:B------:R-:W-:Y:S02]  /*0290*/  @P2 FMUL R6, R6, 0.25 ;  /* 0x3e80000006062820 */ /* 0x000fe40000400000 */
[----:B------:R0:W1:Y:S01]  /*02a0*/  MUFU.RCP R5, R26 ;  /* 0x0000001a00057308 */ /* 0x0000620000001000 */
[----:B------:R-:W2:Y:S01]  /*02b0*/  LDG.E.EL.128 R20, desc[UR4][R20.64] ;  /* 0x0000000414147981 */ /* 0x000ea2000c2e1d00 */
[----:B------:R-:W-:Y:S02]  /*02c0*/  @!P5 FMUL R6, R6, 16777216 ;  /* 0x4b8000000606d820 */ /* 0x000fe40000400000 */
[----:B------:R-:W-:-:S04]  /*02d0*/  @P1 FMUL R27, R27, 0.25 ;  /* 0x3e8000001b1b1820 */ /* 0x000fc80000400000 */
[----:B------:R-:W5:Y:S02]  /*02e0*/  MUFU.RCP R6, R6 ;  /* 0x0000000600067308 */ /* 0x000f640000001000 */
[----:B------:R-:W-:Y:S01]  /*02f0*/  @!P4 FMUL R27, R27, 16777216 ;  /* 0x4b8000001b1bc820 */ /* 0x000fe20000400000 */
[----:B0-----:R-:W-:-:S05]  /*0300*/  FSEL R26, R2, 1, P0 ;  /* 0x3f800000021a7808 */ /* 0x001fca0000000000 */
[----:B------:R0:W-:Y:S01]  /*0310*/  MUFU.RCP R4, R27 ;  /* 0x0000001b00047308 */ /* 0x0001e20000001000 */
[----:B------:R-:W-:Y:S01]  /*0320*/  @!P3 FMUL R26, R26, 16777216 ;  /* 0x4b8000001a1ab820 */ /* 0x000fe20000400000 */
[----:B0-----:R-:W-:-:S03]  /*0330*/  FSEL R27, R2, 1, P2 ;  /* 0x3f800000021b7808 */ /* 0x001fc60001000000 */
[----:B-1----:R-:W-:Y:S02]  /*0340*/  FMUL R3, R5, R26 ;  /* 0x0000001a05037220 */ /* 0x002fe40000400000 */
[----:B------:R-:W-:-:S04]  /*0350*/  @!P5 FMUL R27, R27, 16777216 ;  /* 0x4b8000001b1bd820 */ /* 0x000fc80000400000 */
[----:B-----5:R-:W-:Y:S02]  /*0360*/  FMUL R5, R6, R27 ;  /* 0x0000001b06057220 */ /* 0x020fe40000400000 */
[----:B------:R-:W2:Y:S01]  /*0370*/  LDG.E.EL.128 R24, desc[UR4][R24.64] ;  /* 0x0000000418187981 */ /* 0x000ea2000c2e1d00 */
[----:B------:R-:W-:-:S04]  /*0380*/  FADD R7, R7, 9.9999997473787516356e-06 ;  /* 0x3727c5ac07077421 */ /* 0x000fc80000000000 */
[----:B------:R0:W1:Y:S01]  /*0390*/  MUFU.SQRT R28, R7 ;  /* 0x00000007001c7308 */ /* 0x0000620000002000 */
[----:B------:R-:W-:Y:S01]  /*03a0*/  FSEL R29, R2, 1, P1 ;  /* 0x3f800000021d7808 */ /* 0x000fe20000800000 */
[----:B0-----:R-:W0:Y:S01]  /*03b0*/  LDC.64 R6, c[0x0][0x238] ;  /* 0x00008e00ff067b82 */ /* 0x001e220000000a00 */
[C---:B-1----:R-:W-:Y:S02]  /*03c0*/  FSETP.GT.AND P0, PT, R28.reuse, 8.50705917302346158658e+37, PT ;  /* 0x7e8000001c00780b */ /* 0x042fe40003f04000 */
[----:B------:R-:W-:-:S11]  /*03d0*/  FSETP.GEU.AND P1, PT, R28, 1.175494350822287508e-38, PT ;  /* 0x008000001c00780b */ /* 0x000fd60003f2e000 */
[----:B------:R-:W-:-:S04]  /*03e0*/  @P0 FMUL R28, R28, 0.25 ;  /* 0x3e8000001c1c0820 */ /* 0x000fc80000400000 */
[----:B------:R-:W-:Y:S01]  /*03f0*/  @!P1 FMUL R28, R28, 16777216 ;  /* 0x4b8000001c1c9820 */ /* 0x000fe20000400000 */
[----:B------:R-:W-:-:S05]  /*0400*/  @!P4 FMUL R29, R29, 16777216 ;  /* 0x4b8000001d1dc820 */ /* 0x000fca0000400000 */
[----:B------:R-:W1:Y:S01]  /*0410*/  MUFU.RCP R28, R28 ;  /* 0x0000001c001c7308 */ /* 0x000e620000001000 */
[----:B------:R-:W-:Y:S01]  /*0420*/  FMUL R4, R4, R29 ;  /* 0x0000001d04047220 */ /* 0x000fe20000400000 */
[----:B------:R-:W-:-:S05]  /*0430*/  FSEL R29, R2, 1, P0 ;  /* 0x3f800000021d7808 */ /* 0x000fca0000000000 */
[----:B------:R-:W-:Y:S01]  /*0440*/  @!P1 FMUL R29, R29, 16777216 ;  /* 0x4b8000001d1d9820 */ /* 0x000fe20000400000 */
[----:B---3--:R-:W-:Y:S01]  /*0450*/  FADD R19, R19, -R15 ;  /* 0x8000000f13137221 */ /* 0x008fe20000000000 */
[----:B------:R-:W-:Y:S01]  /*0460*/  FADD R16, R16, -R12 ;  /* 0x8000000c10107221 */ /* 0x000fe20000000000 */
[----:B------:R-:W-:Y:S01]  /*0470*/  FADD R18, R18, -R14 ;  /* 0x8000000e12127221 */ /* 0x000fe20000000000 */
[----:B-1----:R-:W-:Y:S01]  /*0480*/  FMUL R2, R28, R29 ;  /* 0x0000001d1c027220 */ /* 0x002fe20000400000 */
[----:B------:R-:W-:Y:S01]  /*0490*/  FADD R17, R17, -R13 ;  /* 0x8000000d11117221 */ /* 0x000fe20000000000 */
[----:B----4-:R-:W-:Y:S01]  /*04a0*/  FADD R11, R11, -R15 ;  /* 0x8000000f0b0b7221 */ /* 0x010fe20000000000 */
[----:B------:R-:W-:Y:S01]  /*04b0*/  FADD R8, R8, -R12 ;  /* 0x8000000c08087221 */ /* 0x000fe20000000000 */
[----:B------:R-:W-:Y:S02]  /*04c0*/  FADD R12, R10, -R14 ;  /* 0x8000000e0a0c7221 */ /* 0x000fe40000000000 */
[C---:B------:R-:W-:Y:S01]  /*04d0*/  FMUL R10, R2.reuse, R11 ;  /* 0x0000000b020a7220 */ /* 0x040fe20000400000 */
[----:B------:R-:W-:Y:S01]  /*04e0*/  FMUL R2, R2, R19 ;  /* 0x0000001302027220 */ /* 0x000fe20000400000 */
[----:B------:R-:W-:Y:S01]  /*04f0*/  FADD R9, R9, -R13 ;  /* 0x8000000d09097221 */ /* 0x000fe20000000000 */
[C---:B------:R-:W-:Y:S01]  /*0500*/  FMUL R11, R5.reuse, R12 ;  /* 0x0000000c050b7220 */ /* 0x040fe20000400000 */
[----:B------:R-:W-:Y:S01]  /*0510*/  FMUL R5, R5, R18 ;  /* 0x0000001205057220 */ /* 0x000fe20000400000 */
[C---:B------:R-:W-:Y:S01]  /*0520*/  FMUL R15, R3.reuse, R8 ;  /* 0x00000008030f7220 */ /* 0x040fe20000400000 */
[C---:B------:R-:W-:Y:S01]  /*0530*/  FMUL R8, R4.reuse, R17 ;  /* 0x0000001104087220 */ /* 0x040fe20000400000 */
[----:B------:R-:W-:Y:S01]  /*0540*/  FMUL R13, R3, R16 ;  /* 0x00000010030d7220 */ /* 0x000fe20000400000 */
[----:B------:R-:W-:Y:S01]  /*0550*/  FMUL R12, R4, R9 ;  /* 0x00000009040c7220 */ /* 0x000fe20000400000 */
[----:B--2---:R-:W-:Y:S01]  /*0560*/  FFMA R2, R23, R2, R27 ;  /* 0x0000000217027223 */ /* 0x004fe2000000001b */
[----:B------:R-:W-:Y:S01]  /*0570*/  FFMA R5, R22, R5, R26 ;  /* 0x0000000516057223 */ /* 0x000fe2000000001a */
[----:B------:R-:W-:Y:S01]  /*0580*/  FFMA R8, R21, R8, R25 ;  /* 0x0000000815087223 */ /* 0x000fe20000000019 */
[----:B------:R-:W-:Y:S01]  /*0590*/  FFMA R10, R23, R10, R27 ;  /* 0x0000000a170a7223 */ /* 0x000fe2000000001b */
[C-C-:B------:R-:W-:Y:S01]  /*05a0*/  FFMA R3, R20.reuse, R15, R24.reuse ;  /* 0x0000000f14037223 */ /* 0x140fe20000000018 */
[----:B------:R-:W-:Y:S01]  /*05b0*/  FFMA R4, R20, R13, R24 ;  /* 0x0000000d14047223 */ /* 0x000fe20000000018 */
[----:B------:R-:W-:Y:S01]  /*05c0*/  FFMA R9, R21, R12, R25 ;  /* 0x0000000c15097223 */ /* 0x000fe20000000019 */
[----:B------:R-:W-:Y:S01]  /*05d0*/  FFMA R22, R22, R11, R26 ;  /* 0x0000000b16167223 */ /* 0x000fe2000000001a */
[----:B------:R-:W-:Y:S01]  /*05e0*/  FSETP.GEU.AND P6, PT, R2, RZ, PT ;  /* 0x000000ff0200720b */ /* 0x000fe20003fce000 */
[----:B0-----:R-:W-:Y:S01]  /*05f0*/  IMAD.WIDE R12, R0, 0x4, R6 ;  /* 0x00000004000c7825 */ /* 0x001fe200078e0206 */
[----:B------:R-:W-:-:S02]  /*0600*/  FSETP.GEU.AND P5, PT, R5, RZ, PT ;  /* 0x000000ff0500720b */ /* 0x000fc40003fae000 */
[----:B------:R-:W-:Y:S02]  /*0610*/  FSETP.GEU.AND P4, PT, R8, RZ, PT ;  /* 0x000000ff0800720b */ /* 0x000fe40003f8e000 */
[----:B------:R-:W-:Y:S02]  /*0620*/  FSETP.GEU.AND P3, PT, R10, RZ, PT ;  /* 0x000000ff0a00720b */ /* 0x000fe40003f6e000 */
[----:B------:R-:W-:Y:S02]  /*0630*/  SEL R7, R2, RZ, P6 ;  /* 0x000000ff02077207 */ /* 0x000fe40003000000 */
[----:B------:R-:W-:Y:S02]  /*0640*/  FSETP.GEU.AND P0, PT, R4, RZ, PT ;  /* 0x000000ff0400720b */ /* 0x000fe40003f0e000 */
[----:B------:R-:W-:Y:S02]  /*0650*/  FSETP.GEU.AND P2, PT, R22, RZ, PT ;  /* 0x000000ff1600720b */ /* 0x000fe40003f4e000 */
[----:B------:R-:W-:-:S02]  /*0660*/  FSETP.GEU.AND P1, PT, R9, RZ, PT ;  /* 0x000000ff0900720b */ /* 0x000fc40003f2e000 */
[----:B------:R-:W-:Y:S02]  /*0670*/  FSETP.GEU.AND P6, PT, R3, RZ, PT ;  /* 0x000000ff0300720b */ /* 0x000fe40003fce000 */
[----:B------:R-:W-:Y:S02]  /*0680*/  SEL R6, R5, RZ, P5 ;  /* 0x000000ff05067207 */ /* 0x000fe40002800000 */
[----:B------:R-:W-:Y:S02]  /*0690*/  SEL R5, R8, RZ, P4 ;  /* 0x000000ff08057207 */ /* 0x000fe40002000000 */
[----:B------:R-:W-:Y:S02]  /*06a0*/  SEL R11, R10, RZ, P3 ;  /* 0x000000ff0a0b7207 */ /* 0x000fe40001800000 */
[----:B------:R-:W-:Y:S02]  /*06b0*/  SEL R10, R22, RZ, P2 ;  /* 0x000000ff160a7207 */ /* 0x000fe40001000000 */
[----:B------:R-:W-:-:S02]  /*06c0*/  SEL R9, R9, RZ, P1 ;  /* 0x000000ff09097207 */ /* 0x000fc40000800000 */
[----:B------:R-:W-:Y:S02]  /*06d0*/  SEL R8, R3, RZ, P6 ;  /* 0x000000ff03087207 */ /* 0x000fe40003000000 */
[----:B------:R-:W-:-:S03]  /*06e0*/  SEL R4, R4, RZ, P0 ;  /* 0x000000ff04047207 */ /* 0x000fc60000000000 */
[----:B------:R-:W-:Y:S04]  /*06f0*/  STG.E.128 desc[UR4][R12.64], R8 ;  /* 0x000000080c007986 */ /* 0x000fe8000c101d04 */
[----:B------:R-:W-:Y:S01]  /*0700*/  STG.E.128 desc[UR4][R12.64+0x800], R4 ;  /* 0x000800040c007986 */ /* 0x000fe2000c101d04 */
[----:B------:R-:W-:Y:S05]  /*0710*/  EXIT ;  /* 0x000000000000794d */ /* 0x000fea0003800000 */
.L_x_0:
[----:B------:R-:W-:-:S00]  /*0720*/  BRA `(.L_x_0) ;  /* 0xfffffffc00fc7947 */ /* 0x000fc0000383ffff */
[----:B------:R-:W-:-:S00]  /*0730*/  NOP ;  /* 0x0000000000007918 */ /* 0x000fc00000000000 */
        /* <DEDUP_REMOVED lines=12> */
.L_x_1:


//--------------------- .nv.global.init           --------------------------
	.section	.nv.global.init,"aw",@progbits
.nv.global.init:
	.type		_$_str,@object
	.size		_$_str,(_$_str_$_2 - _$_str)
_$_str:
        /*0000*/ 	.byte	0x5f, 0x5f, 0x43, 0x55, 0x44, 0x41, 0x5f, 0x46, 0x54, 0x5a, 0x00
	.type		_$_str_$_2,@object
	.size		_$_str_$_2,(.L_1 - _$_str_$_2)
_$_str_$_2:
        /*000b*/ 	.byte	0x5f, 0x5f, 0x43, 0x55, 0x44, 0x41, 0x5f, 0x50, 0x52, 0x45, 0x43, 0x5f, 0x53, 0x51, 0x52, 0x54
        /*001b*/ 	.byte	0x00
.L_1:


//--------------------- .nv.constant0.triton_poi_fused__native_batch_norm_legit_no_training_relu_9 --------------------------
	.section	.nv.constant0.triton_poi_fused__native_batch_norm_legit_no_training_relu_9,"a",@progbits
	.sectionflags	@""
	.align	4
.nv.constant0.triton_poi_fused__native_batch_norm_legit_no_training_relu_9:
	.zero		580
